//
// Generated by NVIDIA NVVM Compiler
//
// Compiler Build ID: CL-36424714
// Cuda compilation tools, release 13.0, V13.0.88
// Based on NVVM 20.0.0
//

.version 9.0
.target sm_100
.address_size 64

	// .globl	_Z14functionKernelPdS_i

.visible .entry _Z14functionKernelPdS_i(
	.param .u64 .ptr .align 1 _Z14functionKernelPdS_i_param_0,
	.param .u64 .ptr .align 1 _Z14functionKernelPdS_i_param_1,
	.param .u32 _Z14functionKernelPdS_i_param_2
)
{
	.reg .pred 	%p<8>;
	.reg .b32 	%r<36>;
	.reg .b32 	%f<5>;
	.reg .b64 	%rd<9>;
	.reg .b64 	%fd<60>;

	ld.param.u64 	%rd1, [_Z14functionKernelPdS_i_param_0];
	ld.param.u64 	%rd2, [_Z14functionKernelPdS_i_param_1];
	ld.param.u32 	%r8, [_Z14functionKernelPdS_i_param_2];
	mov.u32 	%r9, %tid.x;
	mov.u32 	%r10, %ctaid.x;
	mov.u32 	%r11, %ntid.x;
	mad.lo.s32 	%r1, %r10, %r11, %r9;
	setp.ge.s32 	%p1, %r1, %r8;
	@%p1 bra 	$L__BB0_8;
	cvta.to.global.u64 	%rd3, %rd1;
	mul.wide.s32 	%rd4, %r1, 8;
	add.s64 	%rd5, %rd3, %rd4;
	ld.global.f64 	%fd1, [%rd5];
	add.f64 	%fd12, %fd1, 0dC000000000000000;
	neg.f64 	%fd13, %fd12;
	mul.f64 	%fd2, %fd12, %fd13;
	fma.rn.f64 	%fd14, %fd2, 0d3FF71547652B82FE, 0d4338000000000000;
	{
	.reg .b32 %temp; 
	mov.b64 	{%r2, %temp}, %fd14;
	}
	mov.f64 	%fd15, 0dC338000000000000;
	add.rn.f64 	%fd16, %fd14, %fd15;
	fma.rn.f64 	%fd17, %fd16, 0dBFE62E42FEFA39EF, %fd2;
	fma.rn.f64 	%fd18, %fd16, 0dBC7ABC9E3B39803F, %fd17;
	fma.rn.f64 	%fd19, %fd18, 0d3E5ADE1569CE2BDF, 0d3E928AF3FCA213EA;
	fma.rn.f64 	%fd20, %fd19, %fd18, 0d3EC71DEE62401315;
	fma.rn.f64 	%fd21, %fd20, %fd18, 0d3EFA01997C89EB71;
	fma.rn.f64 	%fd22, %fd21, %fd18, 0d3F2A01A014761F65;
	fma.rn.f64 	%fd23, %fd22, %fd18, 0d3F56C16C1852B7AF;
	fma.rn.f64 	%fd24, %fd23, %fd18, 0d3F81111111122322;
	fma.rn.f64 	%fd25, %fd24, %fd18, 0d3FA55555555502A1;
	fma.rn.f64 	%fd26, %fd25, %fd18, 0d3FC5555555555511;
	fma.rn.f64 	%fd27, %fd26, %fd18, 0d3FE000000000000B;
	fma.rn.f64 	%fd28, %fd27, %fd18, 0d3FF0000000000000;
	fma.rn.f64 	%fd29, %fd28, %fd18, 0d3FF0000000000000;
	{
	.reg .b32 %temp; 
	mov.b64 	{%r3, %temp}, %fd29;
	}
	{
	.reg .b32 %temp; 
	mov.b64 	{%temp, %r4}, %fd29;
	}
	shl.b32 	%r12, %r2, 20;
	add.s32 	%r13, %r12, %r4;
	mov.b64 	%fd58, {%r3, %r13};
	{
	.reg .b32 %temp; 
	mov.b64 	{%temp, %r14}, %fd2;
	}
	mov.b32 	%f3, %r14;
	abs.f32 	%f1, %f3;
	setp.lt.f32 	%p2, %f1, 0f4086232B;
	@%p2 bra 	$L__BB0_4;
	setp.lt.f64 	%p3, %fd2, 0d0000000000000000;
	add.f64 	%fd30, %fd2, 0d7FF0000000000000;
	selp.f64 	%fd58, 0d0000000000000000, %fd30, %p3;
	setp.geu.f32 	%p4, %f1, 0f40874800;
	@%p4 bra 	$L__BB0_4;
	shr.u32 	%r15, %r2, 31;
	add.s32 	%r16, %r2, %r15;
	shr.s32 	%r17, %r16, 1;
	shl.b32 	%r18, %r17, 20;
	add.s32 	%r19, %r4, %r18;
	mov.b64 	%fd31, {%r3, %r19};
	sub.s32 	%r20, %r2, %r17;
	shl.b32 	%r21, %r20, 20;
	add.s32 	%r22, %r21, 1072693248;
	mov.b32 	%r23, 0;
	mov.b64 	%fd32, {%r23, %r22};
	mul.f64 	%fd58, %fd32, %fd31;
$L__BB0_4:
	add.f64 	%fd33, %fd1, 0dC018000000000000;
	mul.f64 	%fd34, %fd33, %fd33;
	div.rn.f64 	%fd7, %fd34, 0dC024000000000000;
	fma.rn.f64 	%fd35, %fd7, 0d3FF71547652B82FE, 0d4338000000000000;
	{
	.reg .b32 %temp; 
	mov.b64 	{%r5, %temp}, %fd35;
	}
	mov.f64 	%fd36, 0dC338000000000000;
	add.rn.f64 	%fd37, %fd35, %fd36;
	fma.rn.f64 	%fd38, %fd37, 0dBFE62E42FEFA39EF, %fd7;
	fma.rn.f64 	%fd39, %fd37, 0dBC7ABC9E3B39803F, %fd38;
	fma.rn.f64 	%fd40, %fd39, 0d3E5ADE1569CE2BDF, 0d3E928AF3FCA213EA;
	fma.rn.f64 	%fd41, %fd40, %fd39, 0d3EC71DEE62401315;
	fma.rn.f64 	%fd42, %fd41, %fd39, 0d3EFA01997C89EB71;
	fma.rn.f64 	%fd43, %fd42, %fd39, 0d3F2A01A014761F65;
	fma.rn.f64 	%fd44, %fd43, %fd39, 0d3F56C16C1852B7AF;
	fma.rn.f64 	%fd45, %fd44, %fd39, 0d3F81111111122322;
	fma.rn.f64 	%fd46, %fd45, %fd39, 0d3FA55555555502A1;
	fma.rn.f64 	%fd47, %fd46, %fd39, 0d3FC5555555555511;
	fma.rn.f64 	%fd48, %fd47, %fd39, 0d3FE000000000000B;
	fma.rn.f64 	%fd49, %fd48, %fd39, 0d3FF0000000000000;
	fma.rn.f64 	%fd50, %fd49, %fd39, 0d3FF0000000000000;
	{
	.reg .b32 %temp; 
	mov.b64 	{%r6, %temp}, %fd50;
	}
	{
	.reg .b32 %temp; 
	mov.b64 	{%temp, %r7}, %fd50;
	}
	shl.b32 	%r24, %r5, 20;
	add.s32 	%r25, %r24, %r7;
	mov.b64 	%fd59, {%r6, %r25};
	{
	.reg .b32 %temp; 
	mov.b64 	{%temp, %r26}, %fd7;
	}
	mov.b32 	%f4, %r26;
	abs.f32 	%f2, %f4;
	setp.lt.f32 	%p5, %f2, 0f4086232B;
	@%p5 bra 	$L__BB0_7;
	setp.lt.f64 	%p6, %fd7, 0d0000000000000000;
	add.f64 	%fd51, %fd7, 0d7FF0000000000000;
	selp.f64 	%fd59, 0d0000000000000000, %fd51, %p6;
	setp.geu.f32 	%p7, %f2, 0f40874800;
	@%p7 bra 	$L__BB0_7;
	shr.u32 	%r27, %r5, 31;
	add.s32 	%r28, %r5, %r27;
	shr.s32 	%r29, %r28, 1;
	shl.b32 	%r30, %r29, 20;
	add.s32 	%r31, %r7, %r30;
	mov.b64 	%fd52, {%r6, %r31};
	sub.s32 	%r32, %r5, %r29;
	shl.b32 	%r33, %r32, 20;
	add.s32 	%r34, %r33, 1072693248;
	mov.b32 	%r35, 0;
	mov.b64 	%fd53, {%r35, %r34};
	mul.f64 	%fd59, %fd53, %fd52;
$L__BB0_7:
	add.f64 	%fd54, %fd58, %fd59;
	fma.rn.f64 	%fd55, %fd1, %fd1, 0d3FF0000000000000;
	rcp.rn.f64 	%fd56, %fd55;
	add.f64 	%fd57, %fd54, %fd56;
	cvta.to.global.u64 	%rd6, %rd2;
	add.s64 	%rd8, %rd6, %rd4;
	st.global.f64 	[%rd8], %fd57;
$L__BB0_8:
	ret;

}


// ===== COMPILED SASS (sm_100) =====

	.target	sm_100

	.elftype	@"ET_EXEC"


//--------------------- .note.nv.tkinfo           --------------------------
	.section	.note.nv.tkinfo,"",@"SHT_NOTE"
	.sectionflags	@"SHF_NOTE_NV_TKINFO"
	.tkinfo
        /*0018*/ 	.word	0x00000002
        /*0030*/ 	.string	""
        /*0030*/ 	.string	"ptxas"
        /*0030*/ 	.string	"Cuda compilation tools, release 13.0, V13.0.88"
        /*0030*/ 	.string	"Build cuda_13.0.r13.0/compiler.36424714_0"
        /*0030*/ 	.string	"-arch sm_100 -m 64 "



//--------------------- .note.nv.cuinfo           --------------------------
	.section	.note.nv.cuinfo,"",@"SHT_NOTE"
	.sectionflags	@"SHF_NOTE_NV_CUINFO"
        /*0018*/ 	.short	0x0002
        /*001a*/ 	.short	0x0064
        /*001c*/ 	.short	0x0082
	.zero		2


//--------------------- .nv.info                  --------------------------
	.section	.nv.info,"",@"SHT_CUDA_INFO"
	.align	4


	//----- nvinfo : EIATTR_REGCOUNT
	.align		4
        /*0000*/ 	.byte	0x04, 0x2f
        /*0002*/ 	.short	(.L_1 - .L_0)
	.align		4
.L_0:
        /*0004*/ 	.word	index@(_Z14functionKernelPdS_i)
        /*0008*/ 	.word	0x0000001b


	//----- nvinfo : EIATTR_FRAME_SIZE
	.align		4
.L_1:
        /*000c*/ 	.byte	0x04, 0x11
        /*000e*/ 	.short	(.L_3 - .L_2)
	.align		4
.L_2:
        /*0010*/ 	.word	index@($__internal_1_$__cuda_sm20_div_rn_f64_full)
        /*0014*/ 	.word	0x00000000


	//----- nvinfo : EIATTR_FRAME_SIZE
	.align		4
.L_3:
        /*0018*/ 	.byte	0x04, 0x11
        /*001a*/ 	.short	(.L_5 - .L_4)
	.align		4
.L_4:
        /*001c*/ 	.word	index@($__internal_0_$__cuda_sm20_dblrcp_rn_slowpath_v3)
        /*0020*/ 	.word	0x00000000


	//----- nvinfo : EIATTR_FRAME_SIZE
	.align		4
.L_5:
        /*0024*/ 	.byte	0x04, 0x11
        /*0026*/ 	.short	(.L_7 - .L_6)
	.align		4
.L_6:
        /*0028*/ 	.word	index@(_Z14functionKernelPdS_i)
        /*002c*/ 	.word	0x00000000


	//----- nvinfo : EIATTR_MIN_STACK_SIZE
	.align		4
.L_7:
        /*0030*/ 	.byte	0x04, 0x12
        /*0032*/ 	.short	(.L_9 - .L_8)
	.align		4
.L_8:
        /*0034*/ 	.word	index@(_Z14functionKernelPdS_i)
        /*0038*/ 	.word	0x00000000
.L_9:


//--------------------- .nv.compat                --------------------------
	.section	.nv.compat,"",@"SHT_CUDA_COMPAT_INFO"
	.align	4
        /*0000*/ 	.byte	0x02, 0x09, 0x00, 0x00, 0x02, 0x02, 0x01, 0x00, 0x02, 0x05, 0x05, 0x00, 0x03, 0x07, 0x01, 0x01
        /*0010*/ 	.byte	0x02, 0x03, 0x00, 0x00, 0x02, 0x06, 0x01, 0x00, 0x04, 0x0b, 0x08, 0x00, 0x01, 0x00, 0x00, 0x00
        /*0020*/ 	.byte	0x00, 0x00, 0x00, 0x00


//--------------------- .nv.info._Z14functionKernelPdS_i --------------------------
	.section	.nv.info._Z14functionKernelPdS_i,"",@"SHT_CUDA_INFO"
	.sectionflags	@""
	.align	4


	//----- nvinfo : EIATTR_CUDA_API_VERSION
	.align		4
        /*0000*/ 	.byte	0x04, 0x37
        /*0002*/ 	.short	(.L_11 - .L_10)
.L_10:
        /*0004*/ 	.word	0x00000082


	//----- nvinfo : EIATTR_KPARAM_INFO
	.align		4
.L_11:
        /*0008*/ 	.byte	0x04, 0x17
        /*000a*/ 	.short	(.L_13 - .L_12)
.L_12:
        /*000c*/ 	.word	0x00000000
        /*0010*/ 	.short	0x0002
        /*0012*/ 	.short	0x0010
        /*0014*/ 	.byte	0x00, 0xf0, 0x11, 0x00


	//----- nvinfo : EIATTR_KPARAM_INFO
	.align		4
.L_13:
        /*0018*/ 	.byte	0x04, 0x17
        /*001a*/ 	.short	(.L_15 - .L_14)
.L_14:
        /*001c*/ 	.word	0x00000000
        /*0020*/ 	.short	0x0001
        /*0022*/ 	.short	0x0008
        /*0024*/ 	.byte	0x00, 0xf5, 0x21, 0x00


	//----- nvinfo : EIATTR_KPARAM_INFO
	.align		4
.L_15:
        /*0028*/ 	.byte	0x04, 0x17
        /*002a*/ 	.short	(.L_17 - .L_16)
.L_16:
        /*002c*/ 	.word	0x00000000
        /*0030*/ 	.short	0x0000
        /*0032*/ 	.short	0x0000
        /*0034*/ 	.byte	0x00, 0xf5, 0x21, 0x00


	//----- nvinfo : EIATTR_SPARSE_MMA_MASK
	.align		4
.L_17:
        /*0038*/ 	.byte	0x03, 0x50
        /*003a*/ 	.short	0x0000


	//----- nvinfo : EIATTR_MAXREG_COUNT
	.align		4
        /*003c*/ 	.byte	0x03, 0x1b
        /*003e*/ 	.short	0x00ff


	//----- nvinfo : EIATTR_MERCURY_ISA_VERSION
	.align		4
        /*0040*/ 	.byte	0x03, 0x5f
        /*0042*/ 	.short	0x0101


	//----- nvinfo : EIATTR_VRC_CTA_INIT_COUNT
	.align		4
        /*0044*/ 	.byte	0x02, 0x4a
	.zero		1
	.zero		1


	//----- nvinfo : EIATTR_EXIT_INSTR_OFFSETS
	.align		4
        /*0048*/ 	.byte	0x04, 0x1c
        /*004a*/ 	.short	(.L_19 - .L_18)


	//   ....[0]....
.L_18:
        /*004c*/ 	.word	0x00000070


	//   ....[1]....
        /*0050*/ 	.word	0x00000af0


	//----- nvinfo : EIATTR_CRS_STACK_SIZE
	.align		4
.L_19:
        /*0054*/ 	.byte	0x04, 0x1e
        /*0056*/ 	.short	(.L_21 - .L_20)
.L_20:
        /*0058*/ 	.word	0x00000000


	//----- nvinfo : EIATTR_CBANK_PARAM_SIZE
	.align		4
.L_21:
        /*005c*/ 	.byte	0x03, 0x19
        /*005e*/ 	.short	0x0014


	//----- nvinfo : EIATTR_PARAM_CBANK
	.align		4
        /*0060*/ 	.byte	0x04, 0x0a
        /*0062*/ 	.short	(.L_23 - .L_22)
	.align		4
.L_22:
        /*0064*/ 	.word	index@(.nv.constant0._Z14functionKernelPdS_i)
        /*0068*/ 	.short	0x0380
        /*006a*/ 	.short	0x0014


	//----- nvinfo : EIATTR_SW_WAR
	.align		4
.L_23:
        /*006c*/ 	.byte	0x04, 0x36
        /*006e*/ 	.short	(.L_25 - .L_24)
.L_24:
        /*0070*/ 	.word	0x00000008
.L_25:


//--------------------- .nv.callgraph             --------------------------
	.section	.nv.callgraph,"",@"SHT_CUDA_CALLGRAPH"
	.align	4
	.sectionentsize	8
	.align		4
        /*0000*/ 	.word	0x00000000
	.align		4
        /*0004*/ 	.word	0xffffffff
	.align		4
        /*0008*/ 	.word	0x00000000
	.align		4
        /*000c*/ 	.word	0xfffffffe
	.align		4
        /*0010*/ 	.word	0x00000000
	.align		4
        /*0014*/ 	.word	0xfffffffd
	.align		4
        /*0018*/ 	.word	0x00000000
	.align		4
        /*001c*/ 	.word	0xfffffffc


//--------------------- .text._Z14functionKernelPdS_i --------------------------
	.section	.text._Z14functionKernelPdS_i,"ax",@progbits
	.align	128
        .global         _Z14functionKernelPdS_i
        .type           _Z14functionKernelPdS_i,@function
        .size           _Z14functionKernelPdS_i,(.L_x_18 - _Z14functionKernelPdS_i)
        .other          _Z14functionKernelPdS_i,@"STO_CUDA_ENTRY STV_DEFAULT"
_Z14functionKernelPdS_i:
.text._Z14functionKernelPdS_i:
[----:B------:R-:W-:Y:S01]  /*0000*/  LDC R1, c[0x0][0x37c] ;  /* 0x0000df00ff017b82 */ /* 0x000fe20000000800 */
[----:B------:R-:W0:Y:S07]  /*0010*/  S2R R0, SR_TID.X ;  /* 0x0000000000007919 */ /* 0x000e2e0000002100 */
[----:B------:R-:W0:Y:S01]  /*0020*/  S2UR UR4, SR_CTAID.X ;  /* 0x00000000000479c3 */ /* 0x000e220000002500 */
[----:B------:R-:W1:Y:S07]  /*0030*/  LDCU UR5, c[0x0][0x390] ;  /* 0x00007200ff0577ac */ /* 0x000e6e0008000800 */
[----:B------:R-:W0:Y:S02]  /*0040*/  LDC R3, c[0x0][0x360] ;  /* 0x0000d800ff037b82 */ /* 0x000e240000000800 */
[----:B0-----:R-:W-:-:S05]  /*0050*/  IMAD R0, R3, UR4, R0 ;  /* 0x0000000403007c24 */ /* 0x001fca000f8e0200 */
[----:B-1----:R-:W-:-:S13]  /*0060*/  ISETP.GE.AND P0, PT, R0, UR5, PT ;  /* 0x0000000500007c0c */ /* 0x002fda000bf06270 */
[----:B------:R-:W-:Y:S05]  /*0070*/  @P0 EXIT ;  /* 0x000000000000094d */ /* 0x000fea0003800000 */
[----:B------:R-:W0:Y:S01]  /*0080*/  LDC.64 R4, c[0x0][0x380] ;  /* 0x0000e000ff047b82 */ /* 0x000e220000000a00 */
[----:B------:R-:W1:Y:S01]  /*0090*/  LDCU.64 UR4, c[0x0][0x358] ;  /* 0x00006b00ff0477ac */ /* 0x000e620008000a00 */
[----:B0-----:R-:W-:-:S06]  /*00a0*/  IMAD.WIDE R4, R0, 0x8, R4 ;  /* 0x0000000800047825 */ /* 0x001fcc00078e0204 */
[----:B-1----:R-:W2:Y:S01]  /*00b0*/  LDG.E.64 R4, desc[UR4][R4.64] ;  /* 0x0000000404047981 */ /* 0x002ea2000c1e1b00 */
[----:B------:R-:W-:Y:S01]  /*00c0*/  IMAD.MOV.U32 R10, RZ, RZ, 0x652b82fe ;  /* 0x652b82feff0a7424 */ /* 0x000fe200078e00ff */
[----:B------:R-:W-:Y:S01]  /*00d0*/  UMOV UR6, 0xfefa39ef ;  /* 0xfefa39ef00067882 */ /* 0x000fe20000000000 */
[----:B------:R-:W-:Y:S01]  /*00e0*/  IMAD.MOV.U32 R11, RZ, RZ, 0x3ff71547 ;  /* 0x3ff71547ff0b7424 */ /* 0x000fe200078e00ff */
[----:B------:R-:W-:Y:S01]  /*00f0*/  UMOV UR7, 0x3fe62e42 ;  /* 0x3fe62e4200077882 */ /* 0x000fe20000000000 */
[----:B------:R-:W-:Y:S01]  /*0100*/  IMAD.MOV.U32 R12, RZ, RZ, -0x35dec16 ;  /* 0xfca213eaff0c7424 */ /* 0x000fe200078e00ff */
[----:B------:R-:W0:Y:S01]  /*0110*/  MUFU.RCP64H R15, -10 ;  /* 0xc0240000000f7908 */ /* 0x000e220000001800 */
[----:B------:R-:W-:Y:S01]  /*0120*/  IMAD.MOV.U32 R13, RZ, RZ, 0x3e928af3 ;  /* 0x3e928af3ff0d7424 */ /* 0x000fe200078e00ff */
[----:B------:R-:W-:Y:S01]  /*0130*/  BSSY.RECONVERGENT B0, `(.L_x_0) ;  /* 0x0000046000007945 */ /* 0x000fe20003800200 */
[----:B------:R-:W-:Y:S01]  /*0140*/  IMAD.MOV.U32 R14, RZ, RZ, 0x1 ;  /* 0x00000001ff0e7424 */ /* 0x000fe200078e00ff */
[----:B--2---:R-:W-:-:S08]  /*0150*/  DADD R8, R4, -2 ;  /* 0xc000000004087429 */ /* 0x004fd00000000000 */
[----:B------:R-:W-:-:S08]  /*0160*/  DMUL R8, R8, -R8 ;  /* 0x8000000808087228 */ /* 0x000fd00000000000 */
[----:B------:R-:W-:Y:S02]  /*0170*/  DFMA R10, R8, R10, 6.75539944105574400000e+15 ;  /* 0x43380000080a742b */ /* 0x000fe4000000000a */
[----:B------:R-:W-:-:S06]  /*0180*/  FSETP.GEU.AND P2, PT, |R9|, 4.1917929649353027344, PT ;  /* 0x4086232b0900780b */ /* 0x000fcc0003f4e200 */
[----:B------:R-:W-:-:S08]  /*0190*/  DADD R6, R10, -6.75539944105574400000e+15 ;  /* 0xc33800000a067429 */ /* 0x000fd00000000000 */
[----:B------:R-:W-:Y:S01]  /*01a0*/  DFMA R2, R6, -UR6, R8 ;  /* 0x8000000606027c2b */ /* 0x000fe20008000008 */
[----:B------:R-:W-:Y:S01]  /*01b0*/  UMOV UR6, 0x3b39803f ;  /* 0x3b39803f00067882 */ /* 0x000fe20000000000 */
[----:B------:R-:W-:-:S06]  /*01c0*/  UMOV UR7, 0x3c7abc9e ;  /* 0x3c7abc9e00077882 */ /* 0x000fcc0000000000 */
[----:B------:R-:W-:Y:S01]  /*01d0*/  DFMA R6, R6, -UR6, R2 ;  /* 0x8000000606067c2b */ /* 0x000fe20008000002 */
[----:B------:R-:W-:Y:S01]  /*01e0*/  UMOV UR6, 0x69ce2bdf ;  /* 0x69ce2bdf00067882 */ /* 0x000fe20000000000 */
[----:B------:R-:W-:Y:S01]  /*01f0*/  UMOV UR7, 0x3e5ade15 ;  /* 0x3e5ade1500077882 */ /* 0x000fe20000000000 */
[----:B------:R-:W-:Y:S02]  /*0200*/  IMAD.MOV.U32 R2, RZ, RZ, 0x0 ;  /* 0x00000000ff027424 */ /* 0x000fe400078e00ff */
[----:B------:R-:W-:-:S03]  /*0210*/  IMAD.MOV.U32 R3, RZ, RZ, 0x40240000 ;  /* 0x40240000ff037424 */ /* 0x000fc600078e00ff */
[----:B------:R-:W-:Y:S01]  /*0220*/  DFMA R12, R6, UR6, R12 ;  /* 0x00000006060c7c2b */ /* 0x000fe2000800000c */
[----:B------:R-:W-:Y:S01]  /*0230*/  UMOV UR6, 0x62401315 ;  /* 0x6240131500067882 */ /* 0x000fe20000000000 */
[----:B------:R-:W-:Y:S01]  /*0240*/  UMOV UR7, 0x3ec71dee ;  /* 0x3ec71dee00077882 */ /* 0x000fe20000000000 */
[----:B0-----:R-:W-:-:S05]  /*0250*/  DFMA R16, R14, R2, 1 ;  /* 0x3ff000000e10742b */ /* 0x001fca0000000002 */
[----:B------:R-:W-:Y:S01]  /*0260*/  DFMA R12, R6, R12, UR6 ;  /* 0x00000006060c7e2b */ /* 0x000fe2000800000c */
[----:B------:R-:W-:Y:S01]  /*0270*/  UMOV UR6, 0x7c89eb71 ;  /* 0x7c89eb7100067882 */ /* 0x000fe20000000000 */
[----:B------:R-:W-:Y:S01]  /*0280*/  UMOV UR7, 0x3efa0199 ;  /* 0x3efa019900077882 */ /* 0x000fe20000000000 */
[----:B------:R-:W-:-:S05]  /*0290*/  DFMA R16, R16, R16, R16 ;  /* 0x000000101010722b */ /* 0x000fca0000000010 */
[----:B------:R-:W-:Y:S01]  /*02a0*/  DFMA R12, R6, R12, UR6 ;  /* 0x00000006060c7e2b */ /* 0x000fe2000800000c */
[----:B------:R-:W-:Y:S01]  /*02b0*/  UMOV UR6, 0x14761f65 ;  /* 0x14761f6500067882 */ /* 0x000fe20000000000 */
[----:B------:R-:W-:Y:S01]  /*02c0*/  UMOV UR7, 0x3f2a01a0 ;  /* 0x3f2a01a000077882 */ /* 0x000fe20000000000 */
[----:B------:R-:W-:Y:S02]  /*02d0*/  DFMA R16, R14, R16, R14 ;  /* 0x000000100e10722b */ /* 0x000fe4000000000e */
[----:B------:R-:W-:-:S03]  /*02e0*/  DADD R14, R4, -6 ;  /* 0xc0180000040e7429 */ /* 0x000fc60000000000 */
[----:B------:R-:W-:Y:S01]  /*02f0*/  DFMA R12, R6, R12, UR6 ;  /* 0x00000006060c7e2b */ /* 0x000fe2000800000c */
[----:B------:R-:W-:Y:S01]  /*0300*/  UMOV UR6, 0x1852b7af ;  /* 0x1852b7af00067882 */ /* 0x000fe20000000000 */
[----:B------:R-:W-:Y:S01]  /*0310*/  UMOV UR7, 0x3f56c16c ;  /* 0x3f56c16c00077882 */ /* 0x000fe20000000000 */
[----:B------:R-:W-:-:S05]  /*0320*/  DFMA R18, R16, R2, 1 ;  /* 0x3ff000001012742b */ /* 0x000fca0000000002 */
[----:B------:R-:W-:Y:S01]  /*0330*/  DFMA R12, R6, R12, UR6 ;  /* 0x00000006060c7e2b */ /* 0x000fe2000800000c */
[----:B------:R-:W-:Y:S01]  /*0340*/  UMOV UR6, 0x11122322 ;  /* 0x1112232200067882 */ /* 0x000fe20000000000 */
[----:B------:R-:W-:Y:S01]  /*0350*/  UMOV UR7, 0x3f811111 ;  /* 0x3f81111100077882 */ /* 0x000fe20000000000 */
[----:B------:R-:W-:-:S05]  /*0360*/  DFMA R18, R16, R18, R16 ;  /* 0x000000121012722b */ /* 0x000fca0000000010 */
[----:B------:R-:W-:Y:S01]  /*0370*/  DFMA R2, R6, R12, UR6 ;  /* 0x0000000606027e2b */ /* 0x000fe2000800000c */
[----:B------:R-:W-:Y:S01]  /*0380*/  UMOV UR6, 0x555502a1 ;  /* 0x555502a100067882 */ /* 0x000fe20000000000 */
[----:B------:R-:W-:Y:S01]  /*0390*/  UMOV UR7, 0x3fa55555 ;  /* 0x3fa5555500077882 */ /* 0x000fe20000000000 */
[----:B------:R-:W-:-:S05]  /*03a0*/  DMUL R12, R14, R14 ;  /* 0x0000000e0e0c7228 */ /* 0x000fca0000000000 */
[----:B------:R-:W-:Y:S01]  /*03b0*/  DFMA R2, R6, R2, UR6 ;  /* 0x0000000606027e2b */ /* 0x000fe20008000002 */
[----:B------:R-:W-:Y:S01]  /*03c0*/  UMOV UR6, 0x55555511 ;  /* 0x5555551100067882 */ /* 0x000fe20000000000 */
[----:B------:R-:W-:Y:S01]  /*03d0*/  UMOV UR7, 0x3fc55555 ;  /* 0x3fc5555500077882 */ /* 0x000fe20000000000 */
[----:B------:R-:W-:Y:S02]  /*03e0*/  DMUL R16, R12, R18 ;  /* 0x000000120c107228 */ /* 0x000fe40000000000 */
[----:B------:R-:W-:-:S03]  /*03f0*/  FSETP.GEU.AND P1, PT, |R13|, 6.5827683646048100446e-37, PT ;  /* 0x036000000d00780b */ /* 0x000fc60003f2e200 */
[----:B------:R-:W-:Y:S01]  /*0400*/  DFMA R2, R6, R2, UR6 ;  /* 0x0000000606027e2b */ /* 0x000fe20008000002 */
[----:B------:R-:W-:Y:S01]  /*0410*/  UMOV UR6, 0xb ;  /* 0x0000000b00067882 */ /* 0x000fe20000000000 */
[----:B------:R-:W-:Y:S01]  /*0420*/  UMOV UR7, 0x3fe00000 ;  /* 0x3fe0000000077882 */ /* 0x000fe20000000000 */
[----:B------:R-:W-:-:S05]  /*0430*/  DFMA R20, R16, 10, R12 ;  /* 0x402400001014782b */ /* 0x000fca000000000c */
[----:B------:R-:W-:-:S03]  /*0440*/  DFMA R14, R6, R2, UR6 ;  /* 0x00000006060e7e2b */ /* 0x000fc60008000002 */
[----:B------:R-:W-:-:S05]  /*0450*/  DFMA R2, R18, R20, R16 ;  /* 0x000000141202722b */ /* 0x000fca0000000010 */
[----:B------:R-:W-:-:S08]  /*0460*/  DFMA R14, R6, R14, 1 ;  /* 0x3ff00000060e742b */ /* 0x000fd0000000000e */
[----:B------:R-:W-:Y:S01]  /*0470*/  DFMA R14, R6, R14, 1 ;  /* 0x3ff00000060e742b */ /* 0x000fe2000000000e */
[----:B------:R-:W-:-:S05]  /*0480*/  FFMA R6, RZ, -2.5625, R3 ;  /* 0xc0240000ff067823 */ /* 0x000fca0000000003 */
[----:B------:R-:W-:-:S04]  /*0490*/  FSETP.GT.AND P0, PT, |R6|, 1.469367938527859385e-39, PT ;  /* 0x001000000600780b */ /* 0x000fc80003f04200 */
[----:B------:R-:W-:Y:S02]  /*04a0*/  IMAD R7, R10, 0x100000, R15 ;  /* 0x001000000a077824 */ /* 0x000fe400078e020f */
[----:B------:R-:W-:Y:S01]  /*04b0*/  IMAD.MOV.U32 R6, RZ, RZ, R14 ;  /* 0x000000ffff067224 */ /* 0x000fe200078e000e */
[----:B------:R-:W-:Y:S06]  /*04c0*/  @!P2 BRA `(.L_x_1) ;  /* 0x000000000030a947 */ /* 0x000fec0003800000 */
[----:B------:R-:W-:Y:S01]  /*04d0*/  FSETP.GEU.AND P3, PT, |R9|, 4.2275390625, PT ;  /* 0x408748000900780b */ /* 0x000fe20003f6e200 */
[C---:B------:R-:W-:Y:S02]  /*04e0*/  DADD R16, R8.reuse, +INF ;  /* 0x7ff0000008107429 */ /* 0x040fe40000000000 */
[----:B------:R-:W-:-:S08]  /*04f0*/  DSETP.GEU.AND P2, PT, R8, RZ, PT ;  /* 0x000000ff0800722a */ /* 0x000fd00003f4e000 */
[----:B------:R-:W-:Y:S02]  /*0500*/  FSEL R7, R17, RZ, P2 ;  /* 0x000000ff11077208 */ /* 0x000fe40001000000 */
[----:B------:R-:W-:-:S04]  /*0510*/  @!P3 LEA.HI R6, R10, R10, RZ, 0x1 ;  /* 0x0000000a0a06b211 */ /* 0x000fc800078f08ff */
[----:B------:R-:W-:Y:S02]  /*0520*/  @!P3 SHF.R.S32.HI R9, RZ, 0x1, R6 ;  /* 0x00000001ff09b819 */ /* 0x000fe40000011406 */
[----:B------:R-:W-:-:S03]  /*0530*/  FSEL R6, R16, RZ, P2 ;  /* 0x000000ff10067208 */ /* 0x000fc60001000000 */
[----:B------:R-:W-:Y:S02]  /*0540*/  @!P3 IMAD.IADD R8, R10, 0x1, -R9 ;  /* 0x000000010a08b824 */ /* 0x000fe400078e0a09 */
[----:B------:R-:W-:-:S03]  /*0550*/  @!P3 IMAD R15, R9, 0x100000, R15 ;  /* 0x00100000090fb824 */ /* 0x000fc600078e020f */
[----:B------:R-:W-:Y:S02]  /*0560*/  @!P3 LEA R9, R8, 0x3ff00000, 0x14 ;  /* 0x3ff000000809b811 */ /* 0x000fe400078ea0ff */
[----:B------:R-:W-:-:S06]  /*0570*/  @!P3 MOV R8, RZ ;  /* 0x000000ff0008b202 */ /* 0x000fcc0000000f00 */
[----:B------:R-:W-:-:S11]  /*0580*/  @!P3 DMUL R6, R14, R8 ;  /* 0x000000080e06b228 */ /* 0x000fd60000000000 */
.L_x_1:
[----:B------:R-:W-:Y:S05]  /*0590*/  BSYNC.RECONVERGENT B0 ;  /* 0x0000000000007941 */ /* 0x000fea0003800200 */
.L_x_0:
[----:B------:R-:W-:Y:S04]  /*05a0*/  BSSY.RECONVERGENT B0, `(.L_x_2) ;  /* 0x0000004000007945 */ /* 0x000fe80003800200 */
[----:B------:R-:W-:Y:S05]  /*05b0*/  @P0 BRA P1, `(.L_x_3) ;  /* 0x0000000000080947 */ /* 0x000fea0000800000 */
[----:B------:R-:W-:-:S07]  /*05c0*/  MOV R10, 0x5e0 ;  /* 0x000005e0000a7802 */ /* 0x000fce0000000f00 */
[----:B------:R-:W-:Y:S05]  /*05d0*/  CALL.REL.NOINC `($__internal_1_$__cuda_sm20_div_rn_f64_full) ;  /* 0x0000000400ec7944 */ /* 0x000fea0003c00000 */
.L_x_3:
[----:B------:R-:W-:Y:S05]  /*05e0*/  BSYNC.RECONVERGENT B0 ;  /* 0x0000000000007941 */ /* 0x000fea0003800200 */
.L_x_2:
[----:B------:R-:W-:Y:S01]  /*05f0*/  IMAD.MOV.U32 R8, RZ, RZ, 0x652b82fe ;  /* 0x652b82feff087424 */ /* 0x000fe200078e00ff */
[----:B------:R-:W-:Y:S01]  /*0600*/  UMOV UR6, 0xfefa39ef ;  /* 0xfefa39ef00067882 */ /* 0x000fe20000000000 */
[----:B------:R-:W-:Y:S01]  /*0610*/  IMAD.MOV.U32 R9, RZ, RZ, 0x3ff71547 ;  /* 0x3ff71547ff097424 */ /* 0x000fe200078e00ff */
[----:B------:R-:W-:Y:S01]  /*0620*/  UMOV UR7, 0x3fe62e42 ;  /* 0x3fe62e4200077882 */ /* 0x000fe20000000000 */
[----:B------:R-:W-:Y:S01]  /*0630*/  DFMA R4, R4, R4, 1 ;  /* 0x3ff000000404742b */ /* 0x000fe20000000004 */
[----:B------:R-:W-:Y:S01]  /*0640*/  FSETP.GEU.AND P0, PT, |R3|, 4.1917929649353027344, PT ;  /* 0x4086232b0300780b */ /* 0x000fe20003f0e200 */
[----:B------:R-:W-:Y:S02]  /*0650*/  BSSY.RECONVERGENT B0, `(.L_x_4) ;  /* 0x000003d000007945 */ /* 0x000fe40003800200 */
[----:B------:R-:W-:-:S08]  /*0660*/  DFMA R8, R2, R8, 6.75539944105574400000e+15 ;  /* 0x433800000208742b */ /* 0x000fd00000000008 */
[----:B------:R-:W-:-:S08]  /*0670*/  DADD R10, R8, -6.75539944105574400000e+15 ;  /* 0xc3380000080a7429 */ /* 0x000fd00000000000 */
[----:B------:R-:W-:Y:S01]  /*0680*/  DFMA R12, R10, -UR6, R2 ;  /* 0x800000060a0c7c2b */ /* 0x000fe20008000002 */
[----:B------:R-:W-:Y:S01]  /*0690*/  UMOV UR6, 0x3b39803f ;  /* 0x3b39803f00067882 */ /* 0x000fe20000000000 */
[----:B------:R-:W-:-:S06]  /*06a0*/  UMOV UR7, 0x3c7abc9e ;  /* 0x3c7abc9e00077882 */ /* 0x000fcc0000000000 */
[----:B------:R-:W-:Y:S01]  /*06b0*/  DFMA R10, R10, -UR6, R12 ;  /* 0x800000060a0a7c2b */ /* 0x000fe2000800000c */
[----:B------:R-:W-:Y:S01]  /*06c0*/  UMOV UR6, 0x69ce2bdf ;  /* 0x69ce2bdf00067882 */ /* 0x000fe20000000000 */
[----:B------:R-:W-:Y:S01]  /*06d0*/  IMAD.MOV.U32 R12, RZ, RZ, -0x35dec16 ;  /* 0xfca213eaff0c7424 */ /* 0x000fe200078e00ff */
[----:B------:R-:W-:Y:S01]  /*06e0*/  UMOV UR7, 0x3e5ade15 ;  /* 0x3e5ade1500077882 */ /* 0x000fe20000000000 */
[----:B------:R-:W-:-:S06]  /*06f0*/  IMAD.MOV.U32 R13, RZ, RZ, 0x3e928af3 ;  /* 0x3e928af3ff0d7424 */ /* 0x000fcc00078e00ff */
[----:B------:R-:W-:Y:S01]  /*0700*/  DFMA R12, R10, UR6, R12 ;  /* 0x000000060a0c7c2b */ /* 0x000fe2000800000c */
[----:B------:R-:W-:Y:S01]  /*0710*/  UMOV UR6, 0x62401315 ;  /* 0x6240131500067882 */ /* 0x000fe20000000000 */
[----:B------:R-:W-:-:S06]  /*0720*/  UMOV UR7, 0x3ec71dee ;  /* 0x3ec71dee00077882 */ /* 0x000fcc0000000000 */
[----:B------:R-:W-:Y:S01]  /*0730*/  DFMA R12, R10, R12, UR6 ;  /* 0x000000060a0c7e2b */ /* 0x000fe2000800000c */
        /* <DEDUP_REMOVED lines=13> */
[----:B------:R-:W0:Y:S01]  /*0810*/  MUFU.RCP64H R13, R5 ;  /* 0x00000005000d7308 */ /* 0x000e220000001800 */
[----:B------:R-:W-:Y:S01]  /*0820*/  UMOV UR7, 0x3fa55555 ;  /* 0x3fa5555500077882 */ /* 0x000fe20000000000 */
[----:B------:R-:W-:-:S04]  /*0830*/  VIADD R12, R5, 0x300402 ;  /* 0x00300402050c7836 */ /* 0x000fc80000000000 */
[----:B------:R-:W-:Y:S01]  /*0840*/  DFMA R14, R10, R14, UR6 ;  /* 0x000000060a0e7e2b */ /* 0x000fe2000800000e */
[----:B------:R-:W-:Y:S01]  /*0850*/  UMOV UR6, 0x55555511 ;  /* 0x5555551100067882 */ /* 0x000fe20000000000 */
[----:B------:R-:W-:Y:S01]  /*0860*/  UMOV UR7, 0x3fc55555 ;  /* 0x3fc5555500077882 */ /* 0x000fe20000000000 */
[----:B------:R-:W-:-:S05]  /*0870*/  FSETP.GEU.AND P2, PT, |R12|, 5.8789094863358348022e-39, PT ;  /* 0x004004020c00780b */ /* 0x000fca0003f4e200 */
[----:B------:R-:W-:Y:S01]  /*0880*/  DFMA R14, R10, R14, UR6 ;  /* 0x000000060a0e7e2b */ /* 0x000fe2000800000e */
[----:B------:R-:W-:Y:S01]  /*0890*/  UMOV UR6, 0xb ;  /* 0x0000000b00067882 */ /* 0x000fe20000000000 */
[----:B------:R-:W-:Y:S01]  /*08a0*/  UMOV UR7, 0x3fe00000 ;  /* 0x3fe0000000077882 */ /* 0x000fe20000000000 */
[----:B0-----:R-:W-:-:S05]  /*08b0*/  DFMA R16, -R4, R12, 1 ;  /* 0x3ff000000410742b */ /* 0x001fca000000010c */
[----:B------:R-:W-:-:S03]  /*08c0*/  DFMA R14, R10, R14, UR6 ;  /* 0x000000060a0e7e2b */ /* 0x000fc6000800000e */
[----:B------:R-:W-:-:S05]  /*08d0*/  DFMA R16, R16, R16, R16 ;  /* 0x000000101010722b */ /* 0x000fca0000000010 */
[----:B------:R-:W-:-:S03]  /*08e0*/  DFMA R14, R10, R14, 1 ;  /* 0x3ff000000a0e742b */ /* 0x000fc6000000000e */
[----:B------:R-:W-:-:S05]  /*08f0*/  DFMA R16, R12, R16, R12 ;  /* 0x000000100c10722b */ /* 0x000fca000000000c */
[----:B------:R-:W-:-:S03]  /*0900*/  DFMA R14, R10, R14, 1 ;  /* 0x3ff000000a0e742b */ /* 0x000fc6000000000e */
[----:B------:R-:W-:-:S07]  /*0910*/  DFMA R10, -R4, R16, 1 ;  /* 0x3ff00000040a742b */ /* 0x000fce0000000110 */
[----:B------:R-:W-:Y:S01]  /*0920*/  IMAD R13, R8, 0x100000, R15 ;  /* 0x00100000080d7824 */ /* 0x000fe200078e020f */
[----:B------:R-:W-:Y:S01]  /*0930*/  DFMA R10, R16, R10, R16 ;  /* 0x0000000a100a722b */ /* 0x000fe20000000010 */
[----:B------:R-:W-:Y:S01]  /*0940*/  IMAD.MOV.U32 R12, RZ, RZ, R14 ;  /* 0x000000ffff0c7224 */ /* 0x000fe200078e000e */
[----:B------:R-:W-:Y:S09]  /*0950*/  @!P0 BRA `(.L_x_5) ;  /* 0x0000000000308947 */ /* 0x000ff20003800000 */
[----:B------:R-:W-:Y:S01]  /*0960*/  FSETP.GEU.AND P1, PT, |R3|, 4.2275390625, PT ;  /* 0x408748000300780b */ /* 0x000fe20003f2e200 */
[C---:B------:R-:W-:Y:S02]  /*0970*/  DADD R12, R2.reuse, +INF ;  /* 0x7ff00000020c7429 */ /* 0x040fe40000000000 */
[----:B------:R-:W-:-:S08]  /*0980*/  DSETP.GEU.AND P0, PT, R2, RZ, PT ;  /* 0x000000ff0200722a */ /* 0x000fd00003f0e000 */
[----:B------:R-:W-:Y:S02]  /*0990*/  FSEL R12, R12, RZ, P0 ;  /* 0x000000ff0c0c7208 */ /* 0x000fe40000000000 */
[----:B------:R-:W-:Y:S02]  /*09a0*/  @!P1 LEA.HI R9, R8, R8, RZ, 0x1 ;  /* 0x0000000808099211 */ /* 0x000fe400078f08ff */
[----:B------:R-:W-:Y:S02]  /*09b0*/  FSEL R13, R13, RZ, P0 ;  /* 0x000000ff0d0d7208 */ /* 0x000fe40000000000 */
[----:B------:R-:W-:-:S05]  /*09c0*/  @!P1 SHF.R.S32.HI R9, RZ, 0x1, R9 ;  /* 0x00000001ff099819 */ /* 0x000fca0000011409 */
[----:B------:R-:W-:Y:S02]  /*09d0*/  @!P1 IMAD.IADD R2, R8, 0x1, -R9 ;  /* 0x0000000108029824 */ /* 0x000fe400078e0a09 */
[----:B------:R-:W-:-:S03]  /*09e0*/  @!P1 IMAD R15, R9, 0x100000, R15 ;  /* 0x00100000090f9824 */ /* 0x000fc600078e020f */
[----:B------:R-:W-:Y:S02]  /*09f0*/  @!P1 LEA R3, R2, 0x3ff00000, 0x14 ;  /* 0x3ff0000002039811 */ /* 0x000fe400078ea0ff */
[----:B------:R-:W-:-:S06]  /*0a00*/  @!P1 MOV R2, RZ ;  /* 0x000000ff00029202 */ /* 0x000fcc0000000f00 */
[----:B------:R-:W-:-:S11]  /*0a10*/  @!P1 DMUL R12, R14, R2 ;  /* 0x000000020e0c9228 */ /* 0x000fd60000000000 */
.L_x_5:
[----:B------:R-:W-:Y:S05]  /*0a20*/  BSYNC.RECONVERGENT B0 ;  /* 0x0000000000007941 */ /* 0x000fea0003800200 */
.L_x_4:
[----:B------:R-:W-:Y:S01]  /*0a30*/  BSSY.RECONVERGENT B0, `(.L_x_6) ;  /* 0x0000007000007945 */ /* 0x000fe20003800200 */
[----:B------:R-:W-:-:S03]  /*0a40*/  DADD R6, R12, R6 ;  /* 0x000000000c067229 */ /* 0x000fc60000000006 */
[----:B------:R-:W-:Y:S08]  /*0a50*/  @P2 BRA `(.L_x_7) ;  /* 0x0000000000102947 */ /* 0x000ff00003800000 */
[----:B------:R-:W-:-:S05]  /*0a60*/  LOP3.LUT R2, R5, 0x7fffffff, RZ, 0xc0, !PT ;  /* 0x7fffffff05027812 */ /* 0x000fca00078ec0ff */
[----:B------:R-:W-:Y:S01]  /*0a70*/  VIADD R10, R2, 0xfff00000 ;  /* 0xfff00000020a7836 */ /* 0x000fe20000000000 */
[----:B------:R-:W-:-:S07]  /*0a80*/  MOV R2, 0xaa0 ;  /* 0x00000aa000027802 */ /* 0x000fce0000000f00 */
[----:B------:R-:W-:Y:S05]  /*0a90*/  CALL.REL.NOINC `($__internal_0_$__cuda_sm20_dblrcp_rn_slowpath_v3) ;  /* 0x0000000000187944 */ /* 0x000fea0003c00000 */
.L_x_7:
[----:B------:R-:W-:Y:S05]  /*0aa0*/  BSYNC.RECONVERGENT B0 ;  /* 0x0000000000007941 */ /* 0x000fea0003800200 */
.L_x_6:
[----:B------:R-:W0:Y:S01]  /*0ab0*/  LDC.64 R2, c[0x0][0x388] ;  /* 0x0000e200ff027b82 */ /* 0x000e220000000a00 */
[----:B------:R-:W-:Y:S01]  /*0ac0*/  DADD R6, R6, R10 ;  /* 0x0000000006067229 */ /* 0x000fe2000000000a */
[----:B0-----:R-:W-:-:S06]  /*0ad0*/  IMAD.WIDE R2, R0, 0x8, R2 ;  /* 0x0000000800027825 */ /* 0x001fcc00078e0202 */
[----:B------:R-:W-:Y:S01]  /*0ae0*/  STG.E.64 desc[UR4][R2.64], R6 ;  /* 0x0000000602007986 */ /* 0x000fe2000c101b04 */
[----:B------:R-:W-:Y:S05]  /*0af0*/  EXIT ;  /* 0x000000000000794d */ /* 0x000fea0003800000 */
        .weak           $__internal_0_$__cuda_sm20_dblrcp_rn_slowpath_v3
        .type           $__internal_0_$__cuda_sm20_dblrcp_rn_slowpath_v3,@function
        .size           $__internal_0_$__cuda_sm20_dblrcp_rn_slowpath_v3,($__internal_1_$__cuda_sm20_div_rn_f64_full - $__internal_0_$__cuda_sm20_dblrcp_rn_slowpath_v3)
$__internal_0_$__cuda_sm20_dblrcp_rn_slowpath_v3:
[----:B------:R-:W-:Y:S01]  /*0b00*/  DSETP.GTU.AND P0, PT, |R4|, +INF , PT ;  /* 0x7ff000000400742a */ /* 0x000fe20003f0c200 */
[----:B------:R-:W-:-:S13]  /*0b10*/  BSSY.RECONVERGENT B1, `(.L_x_8) ;  /* 0x0000023000017945 */ /* 0x000fda0003800200 */
[----:B------:R-:W-:Y:S05]  /*0b20*/  @P0 BRA `(.L_x_9) ;  /* 0x00000000007c0947 */ /* 0x000fea0003800000 */
[----:B------:R-:W-:-:S05]  /*0b30*/  LOP3.LUT R3, R5, 0x7fffffff, RZ, 0xc0, !PT ;  /* 0x7fffffff05037812 */ /* 0x000fca00078ec0ff */
[----:B------:R-:W-:-:S05]  /*0b40*/  VIADD R8, R3, 0xffffffff ;  /* 0xffffffff03087836 */ /* 0x000fca0000000000 */
[----:B------:R-:W-:-:S13]  /*0b50*/  ISETP.GE.U32.AND P0, PT, R8, 0x7fefffff, PT ;  /* 0x7fefffff0800780c */ /* 0x000fda0003f06070 */
[----:B------:R-:W-:Y:S01]  /*0b60*/  @P0 LOP3.LUT R9, R5, 0x7ff00000, RZ, 0x3c, !PT ;  /* 0x7ff0000005090812 */ /* 0x000fe200078e3cff */
[----:B------:R-:W-:Y:S01]  /*0b70*/  @P0 IMAD.MOV.U32 R8, RZ, RZ, RZ ;  /* 0x000000ffff080224 */ /* 0x000fe200078e00ff */
[----:B------:R-:W-:Y:S06]  /*0b80*/  @P0 BRA `(.L_x_10) ;  /* 0x00000000006c0947 */ /* 0x000fec0003800000 */
[----:B------:R-:W-:-:S13]  /*0b90*/  ISETP.GE.U32.AND P0, PT, R3, 0x1000001, PT ;  /* 0x010000010300780c */ /* 0x000fda0003f06070 */
[----:B------:R-:W-:Y:S05]  /*0ba0*/  @!P0 BRA `(.L_x_11) ;  /* 0x0000000000348947 */ /* 0x000fea0003800000 */
[----:B------:R-:W-:Y:S02]  /*0bb0*/  VIADD R9, R5, 0xc0200000 ;  /* 0xc020000005097836 */ /* 0x000fe40000000000 */
[----:B------:R-:W-:Y:S02]  /*0bc0*/  IMAD.MOV.U32 R8, RZ, RZ, R4 ;  /* 0x000000ffff087224 */ /* 0x000fe400078e0004 */
[----:B------:R-:W0:Y:S04]  /*0bd0*/  MUFU.RCP64H R11, R9 ;  /* 0x00000009000b7308 */ /* 0x000e280000001800 */
[----:B0-----:R-:W-:-:S08]  /*0be0*/  DFMA R12, -R8, R10, 1 ;  /* 0x3ff00000080c742b */ /* 0x001fd0000000010a */
[----:B------:R-:W-:-:S08]  /*0bf0*/  DFMA R12, R12, R12, R12 ;  /* 0x0000000c0c0c722b */ /* 0x000fd0000000000c */
[----:B------:R-:W-:-:S08]  /*0c00*/  DFMA R12, R10, R12, R10 ;  /* 0x0000000c0a0c722b */ /* 0x000fd0000000000a */
[----:B------:R-:W-:-:S08]  /*0c10*/  DFMA R10, -R8, R12, 1 ;  /* 0x3ff00000080a742b */ /* 0x000fd0000000010c */
[----:B------:R-:W-:-:S08]  /*0c20*/  DFMA R10, R12, R10, R12 ;  /* 0x0000000a0c0a722b */ /* 0x000fd0000000000c */
[----:B------:R-:W-:-:S08]  /*0c30*/  DMUL R10, R10, 2.2250738585072013831e-308 ;  /* 0x001000000a0a7828 */ /* 0x000fd00000000000 */
[----:B------:R-:W-:-:S08]  /*0c40*/  DFMA R4, -R4, R10, 1 ;  /* 0x3ff000000404742b */ /* 0x000fd0000000010a */
[----:B------:R-:W-:-:S08]  /*0c50*/  DFMA R4, R4, R4, R4 ;  /* 0x000000040404722b */ /* 0x000fd00000000004 */
[----:B------:R-:W-:Y:S01]  /*0c60*/  DFMA R8, R10, R4, R10 ;  /* 0x000000040a08722b */ /* 0x000fe2000000000a */
[----:B------:R-:W-:Y:S10]  /*0c70*/  BRA `(.L_x_10) ;  /* 0x0000000000307947 */ /* 0x000ff40003800000 */
.L_x_11:
[----:B------:R-:W-:Y:S01]  /*0c80*/  DMUL R4, R4, 8.11296384146066816958e+31 ;  /* 0x4690000004047828 */ /* 0x000fe20000000000 */
[----:B------:R-:W-:-:S05]  /*0c90*/  IMAD.MOV.U32 R8, RZ, RZ, R10 ;  /* 0x000000ffff087224 */ /* 0x000fca00078e000a */
[----:B------:R-:W0:Y:S02]  /*0ca0*/  MUFU.RCP64H R9, R5 ;  /* 0x0000000500097308 */ /* 0x000e240000001800 */
[----:B0-----:R-:W-:-:S08]  /*0cb0*/  DFMA R10, -R4, R8, 1 ;  /* 0x3ff00000040a742b */ /* 0x001fd00000000108 */
[----:B------:R-:W-:-:S08]  /*0cc0*/  DFMA R10, R10, R10, R10 ;  /* 0x0000000a0a0a722b */ /* 0x000fd0000000000a */
[----:B------:R-:W-:-:S08]  /*0cd0*/  DFMA R10, R8, R10, R8 ;  /* 0x0000000a080a722b */ /* 0x000fd00000000008 */
[----:B------:R-:W-:-:S08]  /*0ce0*/  DFMA R8, -R4, R10, 1 ;  /* 0x3ff000000408742b */ /* 0x000fd0000000010a */
[----:B------:R-:W-:-:S08]  /*0cf0*/  DFMA R8, R10, R8, R10 ;  /* 0x000000080a08722b */ /* 0x000fd0000000000a */
[----:B------:R-:W-:Y:S01]  /*0d00*/  DMUL R8, R8, 8.11296384146066816958e+31 ;  /* 0x4690000008087828 */ /* 0x000fe20000000000 */
[----:B------:R-:W-:Y:S10]  /*0d10*/  BRA `(.L_x_10) ;  /* 0x0000000000087947 */ /* 0x000ff40003800000 */
.L_x_9:
[----:B------:R-:W-:Y:S01]  /*0d20*/  LOP3.LUT R9, R5, 0x80000, RZ, 0xfc, !PT ;  /* 0x0008000005097812 */ /* 0x000fe200078efcff */
[----:B------:R-:W-:-:S07]  /*0d30*/  IMAD.MOV.U32 R8, RZ, RZ, R4 ;  /* 0x000000ffff087224 */ /* 0x000fce00078e0004 */
.L_x_10:
[----:B------:R-:W-:Y:S05]  /*0d40*/  BSYNC.RECONVERGENT B1 ;  /* 0x0000000000017941 */ /* 0x000fea0003800200 */
.L_x_8:
[----:B------:R-:W-:Y:S01]  /*0d50*/  MOV R3, 0x0 ;  /* 0x0000000000037802 */ /* 0x000fe20000000f00 */
[----:B------:R-:W-:Y:S02]  /*0d60*/  IMAD.MOV.U32 R10, RZ, RZ, R8 ;  /* 0x000000ffff0a7224 */ /* 0x000fe400078e0008 */
[----:B------:R-:W-:Y:S01]  /*0d70*/  IMAD.MOV.U32 R11, RZ, RZ, R9 ;  /* 0x000000ffff0b7224 */ /* 0x000fe200078e0009 */
[----:B------:R-:W-:Y:S06]  /*0d80*/  RET.REL.NODEC R2 `(_Z14functionKernelPdS_i) ;  /* 0xfffffff0029c7950 */ /* 0x000fec0003c3ffff */
        .weak           $__internal_1_$__cuda_sm20_div_rn_f64_full
        .type           $__internal_1_$__cuda_sm20_div_rn_f64_full,@function
        .size           $__internal_1_$__cuda_sm20_div_rn_f64_full,(.L_x_18 - $__internal_1_$__cuda_sm20_div_rn_f64_full)
$__internal_1_$__cuda_sm20_div_rn_f64_full:
[----:B------:R-:W-:Y:S01]  /*0d90*/  IMAD.MOV.U32 R3, RZ, RZ, -0x400c0000 ;  /* 0xbff40000ff037424 */ /* 0x000fe200078e00ff */
[C---:B------:R-:W-:Y:S01]  /*0da0*/  FSETP.GEU.AND P1, PT, |R13|.reuse, 1.469367938527859385e-39, PT ;  /* 0x001000000d00780b */ /* 0x040fe20003f2e200 */
[----:B------:R-:W-:Y:S01]  /*0db0*/  IMAD.MOV.U32 R2, RZ, RZ, 0x0 ;  /* 0x00000000ff027424 */ /* 0x000fe200078e00ff */
[----:B------:R-:W-:Y:S01]  /*0dc0*/  LOP3.LUT R11, R13, 0x7ff00000, RZ, 0xc0, !PT ;  /* 0x7ff000000d0b7812 */ /* 0x000fe200078ec0ff */
[----:B------:R-:W0:Y:S01]  /*0dd0*/  MUFU.RCP64H R9, R3 ;  /* 0x0000000300097308 */ /* 0x000e220000001800 */
[----:B------:R-:W-:Y:S01]  /*0de0*/  IMAD.MOV.U32 R8, RZ, RZ, 0x1 ;  /* 0x00000001ff087424 */ /* 0x000fe200078e00ff */
[----:B------:R-:W-:Y:S01]  /*0df0*/  BSSY.RECONVERGENT B1, `(.L_x_12) ;  /* 0x0000045000017945 */ /* 0x000fe20003800200 */
[----:B------:R-:W-:Y:S01]  /*0e00*/  IMAD.MOV.U32 R17, RZ, RZ, 0x1ca00000 ;  /* 0x1ca00000ff117424 */ /* 0x000fe200078e00ff */
[----:B------:R-:W-:Y:S01]  /*0e10*/  ISETP.GE.U32.AND P0, PT, R11, 0x40200000, PT ;  /* 0x402000000b00780c */ /* 0x000fe20003f06070 */
[----:B------:R-:W-:Y:S02]  /*0e20*/  IMAD.MOV.U32 R22, RZ, RZ, R11 ;  /* 0x000000ffff167224 */ /* 0x000fe400078e000b */
[----:B------:R-:W-:Y:S01]  /*0e30*/  IMAD.MOV.U32 R23, RZ, RZ, 0x40200000 ;  /* 0x40200000ff177424 */ /* 0x000fe200078e00ff */
[----:B------:R-:W-:-:S04]  /*0e40*/  SEL R17, R17, 0x63400000, !P0 ;  /* 0x6340000011117807 */ /* 0x000fc80004000000 */
[----:B------:R-:W-:Y:S01]  /*0e50*/  IADD3 R24, PT, PT, R23, -0x1, RZ ;  /* 0xffffffff17187810 */ /* 0x000fe20007ffe0ff */
[----:B0-----:R-:W-:-:S08]  /*0e60*/  DFMA R14, R8, -R2, 1 ;  /* 0x3ff00000080e742b */ /* 0x001fd00000000802 */
[----:B------:R-:W-:-:S08]  /*0e70*/  DFMA R14, R14, R14, R14 ;  /* 0x0000000e0e0e722b */ /* 0x000fd0000000000e */
[----:B------:R-:W-:Y:S01]  /*0e80*/  DFMA R18, R8, R14, R8 ;  /* 0x0000000e0812722b */ /* 0x000fe20000000008 */
[C-C-:B------:R-:W-:Y:S01]  /*0e90*/  @!P1 LOP3.LUT R14, R17.reuse, 0x80000000, R13.reuse, 0xf8, !PT ;  /* 0x80000000110e9812 */ /* 0x140fe200078ef80d */
[----:B------:R-:W-:Y:S01]  /*0ea0*/  IMAD.MOV.U32 R8, RZ, RZ, R12 ;  /* 0x000000ffff087224 */ /* 0x000fe200078e000c */
[----:B------:R-:W-:Y:S02]  /*0eb0*/  LOP3.LUT R9, R17, 0x800fffff, R13, 0xf8, !PT ;  /* 0x800fffff11097812 */ /* 0x000fe400078ef80d */
[----:B------:R-:W-:Y:S01]  /*0ec0*/  @!P1 LOP3.LUT R15, R14, 0x100000, RZ, 0xfc, !PT ;  /* 0x001000000e0f9812 */ /* 0x000fe200078efcff */
[----:B------:R-:W-:Y:S02]  /*0ed0*/  @!P1 IMAD.MOV.U32 R14, RZ, RZ, RZ ;  /* 0x000000ffff0e9224 */ /* 0x000fe400078e00ff */
[----:B------:R-:W-:-:S04]  /*0ee0*/  DFMA R20, R18, -R2, 1 ;  /* 0x3ff000001214742b */ /* 0x000fc80000000802 */
[----:B------:R-:W-:-:S04]  /*0ef0*/  @!P1 DFMA R8, R8, 2, -R14 ;  /* 0x400000000808982b */ /* 0x000fc8000000080e */
[----:B------:R-:W-:-:S06]  /*0f00*/  DFMA R14, R18, R20, R18 ;  /* 0x00000014120e722b */ /* 0x000fcc0000000012 */
[----:B------:R-:W-:Y:S02]  /*0f10*/  @!P1 LOP3.LUT R22, R9, 0x7ff00000, RZ, 0xc0, !PT ;  /* 0x7ff0000009169812 */ /* 0x000fe400078ec0ff */
[----:B------:R-:W-:-:S03]  /*0f20*/  DMUL R18, R14, R8 ;  /* 0x000000080e127228 */ /* 0x000fc60000000000 */
[----:B------:R-:W-:-:S05]  /*0f30*/  VIADD R16, R22, 0xffffffff ;  /* 0xffffffff16107836 */ /* 0x000fca0000000000 */
[----:B------:R-:W-:Y:S01]  /*0f40*/  DFMA R20, R18, -R2, R8 ;  /* 0x800000021214722b */ /* 0x000fe20000000008 */
[----:B------:R-:W-:-:S04]  /*0f50*/  ISETP.GT.U32.AND P0, PT, R16, 0x7feffffe, PT ;  /* 0x7feffffe1000780c */ /* 0x000fc80003f04070 */
[----:B------:R-:W-:-:S03]  /*0f60*/  ISETP.GT.U32.OR P0, PT, R24, 0x7feffffe, P0 ;  /* 0x7feffffe1800780c */ /* 0x000fc60000704470 */
[----:B------:R-:W-:-:S10]  /*0f70*/  DFMA R14, R14, R20, R18 ;  /* 0x000000140e0e722b */ /* 0x000fd40000000012 */
[----:B------:R-:W-:Y:S05]  /*0f80*/  @P0 BRA `(.L_x_13) ;  /* 0x0000000000680947 */ /* 0x000fea0003800000 */
[----:B------:R-:W-:-:S05]  /*0f90*/  IMAD.MOV.U32 R12, RZ, RZ, 0x40200000 ;  /* 0x40200000ff0c7424 */ /* 0x000fca00078e00ff */
[----:B------:R-:W-:-:S04]  /*0fa0*/  VIADDMNMX R11, R11, -R12, 0xb9600000, !PT ;  /* 0xb96000000b0b7446 */ /* 0x000fc8000780090c */
[----:B------:R-:W-:-:S05]  /*0fb0*/  VIMNMX R12, PT, PT, R11, 0x46a00000, PT ;  /* 0x46a000000b0c7848 */ /* 0x000fca0003fe0100 */
[----:B------:R-:W-:Y:S02]  /*0fc0*/  IMAD.IADD R11, R12, 0x1, -R17 ;  /* 0x000000010c0b7824 */ /* 0x000fe400078e0a11 */
[----:B------:R-:W-:Y:S02]  /*0fd0*/  IMAD.MOV.U32 R12, RZ, RZ, RZ ;  /* 0x000000ffff0c7224 */ /* 0x000fe400078e00ff */
[----:B------:R-:W-:-:S06]  /*0fe0*/  VIADD R13, R11, 0x7fe00000 ;  /* 0x7fe000000b0d7836 */ /* 0x000fcc0000000000 */
[----:B------:R-:W-:-:S10]  /*0ff0*/  DMUL R16, R14, R12 ;  /* 0x0000000c0e107228 */ /* 0x000fd40000000000 */
[----:B------:R-:W-:-:S13]  /*1000*/  FSETP.GTU.AND P0, PT, |R17|, 1.469367938527859385e-39, PT ;  /* 0x001000001100780b */ /* 0x000fda0003f0c200 */
[----:B------:R-:W-:Y:S05]  /*1010*/  @P0 BRA `(.L_x_14) ;  /* 0x0000000000880947 */ /* 0x000fea0003800000 */
[----:B------:R-:W-:Y:S01]  /*1020*/  DFMA R2, R14, -R2, R8 ;  /* 0x800000020e02722b */ /* 0x000fe20000000008 */
[----:B------:R-:W-:-:S09]  /*1030*/  IMAD.MOV.U32 R12, RZ, RZ, RZ ;  /* 0x000000ffff0c7224 */ /* 0x000fd200078e00ff */
[C---:B------:R-:W-:Y:S02]  /*1040*/  FSETP.NEU.AND P0, PT, R3.reuse, RZ, PT ;  /* 0x000000ff0300720b */ /* 0x040fe40003f0d000 */
[----:B------:R-:W-:-:S04]  /*1050*/  LOP3.LUT R2, R3, 0xc0240000, RZ, 0x3c, !PT ;  /* 0xc024000003027812 */ /* 0x000fc800078e3cff */
[----:B------:R-:W-:-:S04]  /*1060*/  LOP3.LUT R9, R2, 0x80000000, RZ, 0xc0, !PT ;  /* 0x8000000002097812 */ /* 0x000fc800078ec0ff */
[----:B------:R-:W-:-:S03]  /*1070*/  LOP3.LUT R13, R9, R13, RZ, 0xfc, !PT ;  /* 0x0000000d090d7212 */ /* 0x000fc600078efcff */
[----:B------:R-:W-:Y:S05]  /*1080*/  @!P0 BRA `(.L_x_14) ;  /* 0x00000000006c8947 */ /* 0x000fea0003800000 */
[----:B------:R-:W-:Y:S01]  /*1090*/  IMAD.MOV R3, RZ, RZ, -R11 ;  /* 0x000000ffff037224 */ /* 0x000fe200078e0a0b */
[----:B------:R-:W-:Y:S01]  /*10a0*/  DMUL.RP R12, R14, R12 ;  /* 0x0000000c0e0c7228 */ /* 0x000fe20000008000 */
[----:B------:R-:W-:Y:S01]  /*10b0*/  IMAD.MOV.U32 R2, RZ, RZ, RZ ;  /* 0x000000ffff027224 */ /* 0x000fe200078e00ff */
[----:B------:R-:W-:-:S05]  /*10c0*/  IADD3 R11, PT, PT, -R11, -0x43300000, RZ ;  /* 0xbcd000000b0b7810 */ /* 0x000fca0007ffe1ff */
[----:B------:R-:W-:-:S03]  /*10d0*/  DFMA R2, R16, -R2, R14 ;  /* 0x800000021002722b */ /* 0x000fc6000000000e */
[----:B------:R-:W-:-:S07]  /*10e0*/  LOP3.LUT R9, R13, R9, RZ, 0x3c, !PT ;  /* 0x000000090d097212 */ /* 0x000fce00078e3cff */
[----:B------:R-:W-:-:S04]  /*10f0*/  FSETP.NEU.AND P0, PT, |R3|, R11, PT ;  /* 0x0000000b0300720b */ /* 0x000fc80003f0d200 */
[----:B------:R-:W-:Y:S02]  /*1100*/  FSEL R16, R12, R16, !P0 ;  /* 0x000000100c107208 */ /* 0x000fe40004000000 */
[----:B------:R-:W-:Y:S01]  /*1110*/  FSEL R17, R9, R17, !P0 ;  /* 0x0000001109117208 */ /* 0x000fe20004000000 */
[----:B------:R-:W-:Y:S06]  /*1120*/  BRA `(.L_x_14) ;  /* 0x0000000000447947 */ /* 0x000fec0003800000 */
.L_x_13:
[----:B------:R-:W-:-:S14]  /*1130*/  DSETP.NAN.AND P0, PT, R12, R12, PT ;  /* 0x0000000c0c00722a */ /* 0x000fdc0003f08000 */
[----:B------:R-:W-:Y:S05]  /*1140*/  @P0 BRA `(.L_x_15) ;  /* 0x0000000000340947 */ /* 0x000fea0003800000 */
[----:B------:R-:W-:Y:S01]  /*1150*/  ISETP.NE.AND P0, PT, R22, R23, PT ;  /* 0x000000171600720c */ /* 0x000fe20003f05270 */
[----:B------:R-:W-:Y:S01]  /*1160*/  IMAD.MOV.U32 R16, RZ, RZ, 0x0 ;  /* 0x00000000ff107424 */ /* 0x000fe200078e00ff */
[----:B------:R-:W-:-:S11]  /*1170*/  MOV R17, 0xfff80000 ;  /* 0xfff8000000117802 */ /* 0x000fd60000000f00 */
[----:B------:R-:W-:Y:S05]  /*1180*/  @!P0 BRA `(.L_x_14) ;  /* 0x00000000002c8947 */ /* 0x000fea0003800000 */
[----:B------:R-:W-:Y:S02]  /*1190*/  ISETP.NE.AND P0, PT, R22, 0x7ff00000, PT ;  /* 0x7ff000001600780c */ /* 0x000fe40003f05270 */
[----:B------:R-:W-:Y:S02]  /*11a0*/  LOP3.LUT R12, R13, 0xc0240000, RZ, 0x3c, !PT ;  /* 0xc02400000d0c7812 */ /* 0x000fe400078e3cff */
[----:B------:R-:W-:Y:S02]  /*11b0*/  ISETP.EQ.OR P0, PT, R23, RZ, !P0 ;  /* 0x000000ff1700720c */ /* 0x000fe40004702670 */
[----:B------:R-:W-:-:S11]  /*11c0*/  LOP3.LUT R17, R12, 0x80000000, RZ, 0xc0, !PT ;  /* 0x800000000c117812 */ /* 0x000fd600078ec0ff */
[----:B------:R-:W-:Y:S01]  /*11d0*/  @P0 LOP3.LUT R2, R17, 0x7ff00000, RZ, 0xfc, !PT ;  /* 0x7ff0000011020812 */ /* 0x000fe200078efcff */
[----:B------:R-:W-:Y:S02]  /*11e0*/  @!P0 IMAD.MOV.U32 R16, RZ, RZ, RZ ;  /* 0x000000ffff108224 */ /* 0x000fe400078e00ff */
[----:B------:R-:W-:Y:S02]  /*11f0*/  @P0 IMAD.MOV.U32 R16, RZ, RZ, RZ ;  /* 0x000000ffff100224 */ /* 0x000fe400078e00ff */
[----:B------:R-:W-:Y:S01]  /*1200*/  @P0 IMAD.MOV.U32 R17, RZ, RZ, R2 ;  /* 0x000000ffff110224 */ /* 0x000fe200078e0002 */
[----:B------:R-:W-:Y:S06]  /*1210*/  BRA `(.L_x_14) ;  /* 0x0000000000087947 */ /* 0x000fec0003800000 */
.L_x_15:
[----:B------:R-:W-:Y:S01]  /*1220*/  LOP3.LUT R17, R13, 0x80000, RZ, 0xfc, !PT ;  /* 0x000800000d117812 */ /* 0x000fe200078efcff */
[----:B------:R-:W-:-:S07]  /*1230*/  IMAD.MOV.U32 R16, RZ, RZ, R12 ;  /* 0x000000ffff107224 */ /* 0x000fce00078e000c */
.L_x_14:
[----:B------:R-:W-:Y:S05]  /*1240*/  BSYNC.RECONVERGENT B1 ;  /* 0x0000000000017941 */ /* 0x000fea0003800200 */
.L_x_12:
[----:B------:R-:W-:Y:S02]  /*1250*/  IMAD.MOV.U32 R11, RZ, RZ, 0x0 ;  /* 0x00000000ff0b7424 */ /* 0x000fe400078e00ff */
[----:B------:R-:W-:Y:S02]  /*1260*/  IMAD.MOV.U32 R2, RZ, RZ, R16 ;  /* 0x000000ffff027224 */ /* 0x000fe400078e0010 */
[----:B------:R-:W-:Y:S01]  /*1270*/  IMAD.MOV.U32 R3, RZ, RZ, R17 ;  /* 0x000000ffff037224 */ /* 0x000fe200078e0011 */
[----:B------:R-:W-:Y:S06]  /*1280*/  RET.REL.NODEC R10 `(_Z14functionKernelPdS_i) ;  /* 0xffffffec0a5c7950 */ /* 0x000fec0003c3ffff */
.L_x_16:
[----:B------:R-:W-:-:S00]  /*1290*/  BRA `(.L_x_16) ;  /* 0xfffffffc00fc7947 */ /* 0x000fc0000383ffff */
[----:B------:R-:W-:-:S00]  /*12a0*/  NOP ;  /* 0x0000000000007918 */ /* 0x000fc00000000000 */
        /* <DEDUP_REMOVED lines=13> */
.L_x_18:


//--------------------- .nv.shared.reserved.0     --------------------------
	.section	.nv.shared.reserved.0,"aw",@nobits
	.weak		__nv_reservedSMEM_offset_0_alias
	.size		__nv_reservedSMEM_offset_0_alias, 0, 64
	.other		__nv_reservedSMEM_offset_0_alias,@"STO_CUDA_RESERVED_SHARED STV_DEFAULT"
__nv_reservedSMEM_offset_0_alias:
	.zero		0
	.zero		64


//--------------------- .nv.constant0._Z14functionKernelPdS_i --------------------------
	.section	.nv.constant0._Z14functionKernelPdS_i,"a",@progbits
	.sectionflags	@""
	.align	4
.nv.constant0._Z14functionKernelPdS_i:
	.zero		916


//--------------------- SYMBOLS --------------------------

	.type		.nv.reservedSmem.offset0,@object
	.size		.nv.reservedSmem.offset0,0x4
